	.headerflags	@"EF_CUDA_TEXMODE_UNIFIED EF_CUDA_64BIT_ADDRESS EF_CUDA_ACCELERATORS EF_CUDA_SM90 EF_CUDA_VIRTUAL_SM(EF_CUDA_SM90)"
	.elftype	@"ET_EXEC"


//--------------------- .nv.info                  --------------------------
	.section	.nv.info,"",@"SHT_CUDA_INFO"
	.align	4


	//----- nvinfo : EIATTR_REGCOUNT
	.align		4
        /*0000*/ 	.byte	0x04, 0x2f
        /*0002*/ 	.short	(.L_3 - .L_2)
	.align		4
.L_2:
        /*0004*/ 	.word	index@(triton_poi_fused_clone_2)
        /*0008*/ 	.word	0x0000001c


	//----- nvinfo : EIATTR_MIN_STACK_SIZE
	.align		4
.L_3:
        /*000c*/ 	.byte	0x04, 0x12
        /*000e*/ 	.short	(.L_5 - .L_4)
	.align		4
.L_4:
        /*0010*/ 	.word	index@(triton_poi_fused_clone_2)
        /*0014*/ 	.word	0x00000020


	//----- nvinfo : EIATTR_FRAME_SIZE
	.align		4
.L_5:
        /*0018*/ 	.byte	0x04, 0x11
        /*001a*/ 	.short	(.L_7 - .L_6)
	.align		4
.L_6:
        /*001c*/ 	.word	index@(triton_poi_fused_clone_2)
        /*0020*/ 	.word	0x00000020


	//----- nvinfo : EIATTR_MIN_STACK_SIZE
	.align		4
.L_7:
        /*0024*/ 	.byte	0x04, 0x12
        /*0026*/ 	.short	(.L_9 - .L_8)
	.align		4
.L_8:
        /*0028*/ 	.word	index@(triton_poi_fused_clone_2)
        /*002c*/ 	.word	0x00000020
.L_9:


//--------------------- .nv.info.triton_poi_fused_clone_2 --------------------------
	.section	.nv.info.triton_poi_fused_clone_2,"",@"SHT_CUDA_INFO"
	.sectionflags	@""
	.align	4


	//----- nvinfo : EIATTR_CUDA_API_VERSION
	.align		4
        /*0000*/ 	.byte	0x04, 0x37
        /*0002*/ 	.short	(.L_11 - .L_10)
.L_10:
        /*0004*/ 	.word	0x0000007c


	//----- nvinfo : EIATTR_KPARAM_INFO
	.align		4
.L_11:
        /*0008*/ 	.byte	0x04, 0x17
        /*000a*/ 	.short	(.L_13 - .L_12)
.L_12:
        /*000c*/ 	.word	0x00000000
        /*0010*/ 	.short	0x0006
        /*0012*/ 	.short	0x0028
        /*0014*/ 	.byte	0x00, 0xf4, 0x21, 0x00


	//----- nvinfo : EIATTR_KPARAM_INFO
	.align		4
.L_13:
        /*0018*/ 	.byte	0x04, 0x17
        /*001a*/ 	.short	(.L_15 - .L_14)
.L_14:
        /*001c*/ 	.word	0x00000000
        /*0020*/ 	.short	0x0005
        /*0022*/ 	.short	0x0020
        /*0024*/ 	.byte	0x00, 0xf0, 0x11, 0x00


	//----- nvinfo : EIATTR_KPARAM_INFO
	.align		4
.L_15:
        /*0028*/ 	.byte	0x04, 0x17
        /*002a*/ 	.short	(.L_17 - .L_16)
.L_16:
        /*002c*/ 	.word	0x00000000
        /*0030*/ 	.short	0x0004
        /*0032*/ 	.short	0x001c
        /*0034*/ 	.byte	0x00, 0xf0, 0x11, 0x00


	//----- nvinfo : EIATTR_KPARAM_INFO
	.align		4
.L_17:
        /*0038*/ 	.byte	0x04, 0x17
        /*003a*/ 	.short	(.L_19 - .L_18)
.L_18:
        /*003c*/ 	.word	0x00000000
        /*0040*/ 	.short	0x0003
        /*0042*/ 	.short	0x0018
        /*0044*/ 	.byte	0x00, 0xf0, 0x11, 0x00


	//----- nvinfo : EIATTR_KPARAM_INFO
	.align		4
.L_19:
        /*0048*/ 	.byte	0x04, 0x17
        /*004a*/ 	.short	(.L_21 - .L_20)
.L_20:
        /*004c*/ 	.word	0x00000000
        /*0050*/ 	.short	0x0002
        /*0052*/ 	.short	0x0010
        /*0054*/ 	.byte	0x00, 0xf4, 0x21, 0x00


	//----- nvinfo : EIATTR_KPARAM_INFO
	.align		4
.L_21:
        /*0058*/ 	.byte	0x04, 0x17
        /*005a*/ 	.short	(.L_23 - .L_22)
.L_22:
        /*005c*/ 	.word	0x00000000
        /*0060*/ 	.short	0x0001
        /*0062*/ 	.short	0x0008
        /*0064*/ 	.byte	0x00, 0xf4, 0x21, 0x00


	//----- nvinfo : EIATTR_KPARAM_INFO
	.align		4
.L_23:
        /*0068*/ 	.byte	0x04, 0x17
        /*006a*/ 	.short	(.L_25 - .L_24)
.L_24:
        /*006c*/ 	.word	0x00000000
        /*0070*/ 	.short	0x0000
        /*0072*/ 	.short	0x0000
        /*0074*/ 	.byte	0x00, 0xf4, 0x21, 0x00


	//----- nvinfo : EIATTR_SPARSE_MMA_MASK
	.align		4
.L_25:
        /*0078*/ 	.byte	0x03, 0x50
        /*007a*/ 	.short	0x0000


	//----- nvinfo : EIATTR_MAXREG_COUNT
	.align		4
        /*007c*/ 	.byte	0x03, 0x1b
        /*007e*/ 	.short	0x00ff


	//----- nvinfo : EIATTR_EXIT_INSTR_OFFSETS
	.align		4
        /*0080*/ 	.byte	0x04, 0x1c
        /*0082*/ 	.short	(.L_27 - .L_26)


	//   ....[0]....
.L_26:
        /*0084*/ 	.word	0x00001bb0


	//----- nvinfo : EIATTR_REQNTID
	.align		4
.L_27:
        /*0088*/ 	.byte	0x04, 0x10
        /*008a*/ 	.short	(.L_29 - .L_28)
.L_28:
        /*008c*/ 	.word	0x00000100
        /*0090*/ 	.word	0x00000001
        /*0094*/ 	.word	0x00000001


	//----- nvinfo : EIATTR_CRS_STACK_SIZE
	.align		4
.L_29:
        /*0098*/ 	.byte	0x04, 0x1e
        /*009a*/ 	.short	(.L_31 - .L_30)
.L_30:
        /*009c*/ 	.word	0x00000000


	//----- nvinfo : EIATTR_CBANK_PARAM_SIZE
	.align		4
.L_31:
        /*00a0*/ 	.byte	0x03, 0x19
        /*00a2*/ 	.short	0x0030


	//----- nvinfo : EIATTR_PARAM_CBANK
	.align		4
        /*00a4*/ 	.byte	0x04, 0x0a
        /*00a6*/ 	.short	(.L_33 - .L_32)
	.align		4
.L_32:
        /*00a8*/ 	.word	index@(.nv.constant0.triton_poi_fused_clone_2)
        /*00ac*/ 	.short	0x0210
        /*00ae*/ 	.short	0x0030


	//----- nvinfo : EIATTR_SW_WAR
	.align		4
.L_33:
        /*00b0*/ 	.byte	0x04, 0x36
        /*00b2*/ 	.short	(.L_35 - .L_34)
.L_34:
        /*00b4*/ 	.word	0x00000008
.L_35:


//--------------------- .nv.callgraph             --------------------------
	.section	.nv.callgraph,"",@"SHT_CUDA_CALLGRAPH"
	.align	4
	.sectionentsize	8
	.align		4
        /*0000*/ 	.word	0x00000000
	.align		4
        /*0004*/ 	.word	0xffffffff
	.align		4
        /*0008*/ 	.word	0x00000000
	.align		4
        /*000c*/ 	.word	0xfffffffe
	.align		4
        /*0010*/ 	.word	0x00000000
	.align		4
        /*0014*/ 	.word	0xfffffffd
	.align		4
        /*0018*/ 	.word	0x00000000
	.align		4
        /*001c*/ 	.word	0xfffffffc


//--------------------- .nv.constant4             --------------------------
	.section	.nv.constant4,"a",@progbits
	.align	8
	.align		8
.nv.constant4:
        /*0000*/ 	.dword	_$_str
	.align		8
        /*0008*/ 	.dword	__cudart_i2opi_f


//--------------------- .text.triton_poi_fused_clone_2 --------------------------
	.section	.text.triton_poi_fused_clone_2,"ax",@progbits
	.align	128
        .global         triton_poi_fused_clone_2
        .type           triton_poi_fused_clone_2,@function
        .size           triton_poi_fused_clone_2,(.L_x_13 - triton_poi_fused_clone_2)
        .other          triton_poi_fused_clone_2,@"STO_CUDA_ENTRY STV_DEFAULT"
triton_poi_fused_clone_2:
.text.triton_poi_fused_clone_2:
[----:B------:R-:W0:Y:S08]  /*0000*/  LDC R1, c[0x0][0x28] ;  /* 0x00000a00ff017b82 */ /* 0x000e300000000800 */
[----:B------:R-:W1:Y:S01]  /*0010*/  LDC R0, c[0x0][0x228] ;  /* 0x00008a00ff007b82 */ /* 0x000e620000000800 */
[----:B------:R-:W2:Y:S01]  /*0020*/  S2R R2, SR_TID.X ;  /* 0x0000000000027919 */ /* 0x000ea20000002100 */
[----:B------:R-:W-:Y:S01]  /*0030*/  ULDC.64 UR4, c[0x0][0x208] ;  /* 0x0000820000047ab9 */ /* 0x000fe20000000a00 */
[----:B0-----:R-:W-:Y:S01]  /*0040*/  VIADD R1, R1, 0xffffffe0 ;  /* 0xffffffe001017836 */ /* 0x001fe20000000000 */
[----:B------:R-:W0:Y:S04]  /*0050*/  S2R R9, SR_CTAID.X ;  /* 0x0000000000097919 */ /* 0x000e280000002500 */
[----:B------:R-:W3:Y:S01]  /*0060*/  LDC R4, c[0x0][0x22c] ;  /* 0x00008b00ff047b82 */ /* 0x000ee20000000800 */
[----:B-1----:R-:W-:-:S04]  /*0070*/  IABS R6, R0 ;  /* 0x0000000000067213 */ /* 0x002fc80000000000 */
[----:B------:R-:W1:Y:S01]  /*0080*/  I2F.RP R7, R6 ;  /* 0x0000000600077306 */ /* 0x000e620000209400 */
[----:B---3--:R-:W-:Y:S01]  /*0090*/  IABS R5, R4 ;  /* 0x0000000400057213 */ /* 0x008fe20000000000 */
[----:B--2---:R-:W-:-:S06]  /*00a0*/  IMAD.SHL.U32 R2, R2, 0x2, RZ ;  /* 0x0000000202027824 */ /* 0x004fcc00078e00ff */
[----:B------:R-:W2:Y:S01]  /*00b0*/  I2F.RP R11, R5 ;  /* 0x00000005000b7306 */ /* 0x000ea20000209400 */
[----:B0-----:R-:W-:Y:S02]  /*00c0*/  SHF.R.S32.HI R8, RZ, 0x16, R9 ;  /* 0x00000016ff087819 */ /* 0x001fe40000011409 */
[----:B------:R-:W-:Y:S02]  /*00d0*/  LOP3.LUT R2, R2, 0x1fe, RZ, 0xc0, !PT ;  /* 0x000001fe02027812 */ /* 0x000fe400078ec0ff */
[----:B------:R-:W-:-:S03]  /*00e0*/  SGXT R8, R8, 0x1 ;  /* 0x000000010808781a */ /* 0x000fc60000000200 */
[----:B-1----:R-:W0:Y:S01]  /*00f0*/  MUFU.RCP R7, R7 ;  /* 0x0000000700077308 */ /* 0x002e220000001000 */
[----:B------:R-:W-:Y:S02]  /*0100*/  IMAD R9, R9, 0x200, R2 ;  /* 0x0000020009097824 */ /* 0x000fe400078e0202 */
[----:B------:R-:W-:-:S03]  /*0110*/  IMAD.MOV.U32 R2, RZ, RZ, RZ ;  /* 0x000000ffff027224 */ /* 0x000fc600078e00ff */
[----:B------:R-:W-:Y:S02]  /*0120*/  LEA.HI R10, R8, R9, RZ, 0x7 ;  /* 0x00000009080a7211 */ /* 0x000fe400078f38ff */
[----:B--2---:R-:W1:Y:S01]  /*0130*/  MUFU.RCP R11, R11 ;  /* 0x0000000b000b7308 */ /* 0x004e620000001000 */
[----:B0-----:R-:W-:Y:S01]  /*0140*/  VIADD R3, R7, 0xffffffe ;  /* 0x0ffffffe07037836 */ /* 0x001fe20000000000 */
[----:B------:R-:W-:Y:S02]  /*0150*/  SHF.R.S32.HI R7, RZ, 0x7, R10 ;  /* 0x00000007ff077819 */ /* 0x000fe4000001140a */
[----:B------:R-:W-:Y:S02]  /*0160*/  LOP3.LUT R10, R10, 0xffffff80, RZ, 0xc0, !PT ;  /* 0xffffff800a0a7812 */ /* 0x000fe400078ec0ff */
[----:B------:R-:W-:Y:S02]  /*0170*/  IABS R14, R7 ;  /* 0x00000007000e7213 */ /* 0x000fe40000000000 */
[----:B------:R-:W0:Y:S01]  /*0180*/  F2I.FTZ.U32.TRUNC.NTZ R3, R3 ;  /* 0x0000000300037305 */ /* 0x000e22000021f000 */
[----:B------:R-:W-:Y:S01]  /*0190*/  ISETP.GE.AND P2, PT, R7, RZ, PT ;  /* 0x000000ff0700720c */ /* 0x000fe20003f46270 */
[----:B-1----:R-:W-:-:S02]  /*01a0*/  VIADD R12, R11, 0xffffffe ;  /* 0x0ffffffe0b0c7836 */ /* 0x002fc40000000000 */
[----:B------:R-:W-:Y:S01]  /*01b0*/  IMAD.MOV.U32 R11, RZ, RZ, R14 ;  /* 0x000000ffff0b7224 */ /* 0x000fe200078e000e */
[----:B------:R-:W-:Y:S01]  /*01c0*/  IABS R14, R9 ;  /* 0x00000009000e7213 */ /* 0x000fe20000000000 */
[----:B------:R-:W-:Y:S01]  /*01d0*/  IMAD.IADD R15, R9, 0x1, -R10 ;  /* 0x00000001090f7824 */ /* 0x000fe200078e0a0a */
[----:B0-----:R-:W-:-:S05]  /*01e0*/  IADD3 R13, RZ, -R3, RZ ;  /* 0x80000003ff0d7210 */ /* 0x001fca0007ffe0ff */
[----:B------:R-:W-:-:S04]  /*01f0*/  IMAD R13, R13, R6, RZ ;  /* 0x000000060d0d7224 */ /* 0x000fc800078e02ff */
[----:B------:R-:W-:Y:S01]  /*0200*/  IMAD.HI.U32 R2, R3, R13, R2 ;  /* 0x0000000d03027227 */ /* 0x000fe200078e0002 */
[----:B------:R-:W-:Y:S01]  /*0210*/  PRMT R13, R15, 0x8880, RZ ;  /* 0x000088800f0d7816 */ /* 0x000fe200000000ff */
[----:B------:R-:W0:Y:S04]  /*0220*/  F2I.FTZ.U32.TRUNC.NTZ R3, R12 ;  /* 0x0000000c00037305 */ /* 0x000e28000021f000 */
[----:B------:R-:W-:-:S05]  /*0230*/  IMAD.HI.U32 R2, R2, R11, RZ ;  /* 0x0000000b02027227 */ /* 0x000fca00078e00ff */
[----:B------:R-:W-:-:S05]  /*0240*/  IADD3 R2, -R2, RZ, RZ ;  /* 0x000000ff02027210 */ /* 0x000fca0007ffe1ff */
[----:B------:R-:W-:Y:S01]  /*0250*/  IMAD R11, R6, R2, R11 ;  /* 0x00000002060b7224 */ /* 0x000fe200078e020b */
[----:B------:R-:W-:Y:S01]  /*0260*/  PRMT R2, R13, 0x7710, RZ ;  /* 0x000077100d027816 */ /* 0x000fe200000000ff */
[----:B0-----:R-:W-:-:S03]  /*0270*/  IMAD.MOV R10, RZ, RZ, -R3 ;  /* 0x000000ffff0a7224 */ /* 0x001fc600078e0a03 */
[----:B------:R-:W-:Y:S01]  /*0280*/  ISETP.GT.U32.AND P0, PT, R6, R11, PT ;  /* 0x0000000b0600720c */ /* 0x000fe20003f04070 */
[----:B------:R-:W-:Y:S01]  /*0290*/  IMAD R13, R10, R5, RZ ;  /* 0x000000050a0d7224 */ /* 0x000fe200078e02ff */
[----:B------:R-:W-:-:S04]  /*02a0*/  SHF.R.U32.HI R2, RZ, 0x9, R2 ;  /* 0x00000009ff027819 */ /* 0x000fc80000011602 */
[----:B------:R-:W-:Y:S01]  /*02b0*/  LOP3.LUT R10, R2, 0x3f, RZ, 0xc0, !PT ;  /* 0x0000003f020a7812 */ /* 0x000fe200078ec0ff */
[----:B------:R-:W-:-:S04]  /*02c0*/  IMAD.MOV.U32 R2, RZ, RZ, RZ ;  /* 0x000000ffff027224 */ /* 0x000fc800078e00ff */
[----:B------:R-:W-:Y:S02]  /*02d0*/  IMAD.IADD R10, R15, 0x1, R10 ;  /* 0x000000010f0a7824 */ /* 0x000fe400078e020a */
[----:B------:R-:W-:Y:S01]  /*02e0*/  @!P0 IMAD.IADD R11, R11, 0x1, -R6 ;  /* 0x000000010b0b8824 */ /* 0x000fe200078e0a06 */
[----:B------:R-:W-:Y:S01]  /*02f0*/  ISETP.NE.AND P0, PT, R0, RZ, PT ;  /* 0x000000ff0000720c */ /* 0x000fe20003f05270 */
[----:B------:R-:W-:Y:S01]  /*0300*/  IMAD.HI.U32 R2, R3, R13, R2 ;  /* 0x0000000d03027227 */ /* 0x000fe200078e0002 */
[----:B------:R-:W-:Y:S02]  /*0310*/  LOP3.LUT R3, R10, 0xc0, RZ, 0xc0, !PT ;  /* 0x000000c00a037812 */ /* 0x000fe400078ec0ff */
[----:B------:R-:W-:Y:S02]  /*0320*/  ISETP.GT.U32.AND P1, PT, R6, R11, PT ;  /* 0x0000000b0600720c */ /* 0x000fe40003f24070 */
[----:B------:R-:W-:Y:S01]  /*0330*/  IADD3 R13, R9, 0x1, RZ ;  /* 0x00000001090d7810 */ /* 0x000fe20007ffe0ff */
[----:B------:R-:W-:-:S03]  /*0340*/  IMAD.MOV R12, RZ, RZ, -R3 ;  /* 0x000000ffff0c7224 */ /* 0x000fc600078e0a03 */
[----:B------:R-:W-:Y:S01]  /*0350*/  LEA.HI R10, R8, R13, RZ, 0x7 ;  /* 0x0000000d080a7211 */ /* 0x000fe200078f38ff */
[----:B------:R-:W-:Y:S01]  /*0360*/  IMAD.HI.U32 R8, R2, R14, RZ ;  /* 0x0000000e02087227 */ /* 0x000fe200078e00ff */
[----:B------:R-:W-:Y:S01]  /*0370*/  PRMT R12, R12, 0x7710, RZ ;  /* 0x000077100c0c7816 */ /* 0x000fe200000000ff */
[----:B------:R-:W0:Y:S01]  /*0380*/  LDC.64 R2, c[0x0][0x218] ;  /* 0x00008600ff027b82 */ /* 0x000e220000000a00 */
[----:B------:R-:W-:Y:S01]  /*0390*/  LOP3.LUT R10, R10, 0xff80, RZ, 0xc0, !PT ;  /* 0x0000ff800a0a7812 */ /* 0x000fe200078ec0ff */
[----:B------:R-:W-:Y:S02]  /*03a0*/  IMAD.MOV R16, RZ, RZ, -R8 ;  /* 0x000000ffff107224 */ /* 0x000fe400078e0a08 */
[----:B------:R-:W-:Y:S02]  /*03b0*/  IMAD.IADD R7, R15, 0x1, R12 ;  /* 0x000000010f077824 */ /* 0x000fe400078e020c */
[----:B------:R-:W-:Y:S01]  /*03c0*/  @!P1 IMAD.IADD R11, R11, 0x1, -R6 ;  /* 0x000000010b0b9824 */ /* 0x000fe200078e0a06 */
[----:B------:R-:W-:Y:S01]  /*03d0*/  IADD3 R6, R13, -R10, RZ ;  /* 0x8000000a0d067210 */ /* 0x000fe20007ffe0ff */
[----:B------:R-:W-:Y:S01]  /*03e0*/  IMAD R14, R5, R16, R14 ;  /* 0x00000010050e7224 */ /* 0x000fe200078e020e */
[----:B------:R-:W-:Y:S01]  /*03f0*/  LOP3.LUT R7, R7, 0xffff, RZ, 0xc0, !PT ;  /* 0x0000ffff07077812 */ /* 0x000fe200078ec0ff */
[----:B------:R-:W-:Y:S01]  /*0400*/  @!P2 IMAD.MOV R11, RZ, RZ, -R11 ;  /* 0x000000ffff0ba224 */ /* 0x000fe200078e0a0b */
[----:B------:R-:W-:-:S02]  /*0410*/  PRMT R10, R6, 0x8880, RZ ;  /* 0x00008880060a7816 */ /* 0x000fc400000000ff */
[----:B------:R-:W-:Y:S02]  /*0420*/  PRMT R7, R7, 0x8880, RZ ;  /* 0x0000888007077816 */ /* 0x000fe400000000ff */
[----:B------:R-:W-:Y:S02]  /*0430*/  PRMT R10, R10, 0x7710, RZ ;  /* 0x000077100a0a7816 */ /* 0x000fe400000000ff */
[----:B------:R-:W-:Y:S02]  /*0440*/  @!P0 LOP3.LUT R11, RZ, R0, RZ, 0x33, !PT ;  /* 0x00000000ff0b8212 */ /* 0x000fe400078e33ff */
[----:B------:R-:W-:Y:S02]  /*0450*/  SHF.R.U32.HI R10, RZ, 0x9, R10 ;  /* 0x00000009ff0a7819 */ /* 0x000fe4000001160a */
[----:B------:R-:W-:Y:S01]  /*0460*/  ISETP.GT.U32.AND P1, PT, R5, R14, PT ;  /* 0x0000000e0500720c */ /* 0x000fe20003f24070 */
[----:B------:R-:W-:Y:S01]  /*0470*/  IMAD R13, R7, R0, R11 ;  /* 0x00000000070d7224 */ /* 0x000fe200078e020b */
[----:B------:R-:W-:-:S03]  /*0480*/  LOP3.LUT R7, R10, 0x3f, RZ, 0xc0, !PT ;  /* 0x0000003f0a077812 */ /* 0x000fc600078ec0ff */
[----:B0-----:R-:W-:-:S04]  /*0490*/  IMAD.WIDE R12, R13, 0x4, R2 ;  /* 0x000000040d0c7825 */ /* 0x001fc800078e0202 */
[----:B------:R-:W-:Y:S01]  /*04a0*/  IMAD.IADD R7, R6, 0x1, R7 ;  /* 0x0000000106077824 */ /* 0x000fe200078e0207 */
[----:B------:R-:W2:Y:S03]  /*04b0*/  LDG.E.EL R10, desc[UR4][R12.64] ;  /* 0x000000040c0a7981 */ /* 0x000ea6000c2e1900 */
[----:B------:R-:W-:Y:S01]  /*04c0*/  @!P1 IMAD.IADD R14, R14, 0x1, -R5 ;  /* 0x000000010e0e9824 */ /* 0x000fe200078e0a05 */
[----:B------:R-:W-:-:S05]  /*04d0*/  LOP3.LUT R7, R7, 0xc0, RZ, 0xc0, !PT ;  /* 0x000000c007077812 */ /* 0x000fca00078ec0ff */
[----:B------:R-:W-:Y:S01]  /*04e0*/  IMAD.MOV R7, RZ, RZ, -R7 ;  /* 0x000000ffff077224 */ /* 0x000fe200078e0a07 */
[----:B------:R-:W-:Y:S02]  /*04f0*/  ISETP.GE.U32.AND P0, PT, R14, R5, PT ;  /* 0x000000050e00720c */ /* 0x000fe40003f06070 */
[----:B------:R-:W-:Y:S02]  /*0500*/  LOP3.LUT R5, R9, R4, RZ, 0x3c, !PT ;  /* 0x0000000409057212 */ /* 0x000fe400078e3cff */
[----:B------:R-:W-:Y:S02]  /*0510*/  PRMT R7, R7, 0x7710, RZ ;  /* 0x0000771007077816 */ /* 0x000fe400000000ff */
[----:B------:R-:W-:-:S03]  /*0520*/  ISETP.GE.AND P2, PT, R5, RZ, PT ;  /* 0x000000ff0500720c */ /* 0x000fc60003f46270 */
[----:B------:R-:W-:Y:S01]  /*0530*/  IMAD.IADD R5, R6, 0x1, R7 ;  /* 0x0000000106057824 */ /* 0x000fe200078e0207 */
[----:B------:R-:W-:Y:S01]  /*0540*/  @!P1 IADD3 R8, R8, 0x1, RZ ;  /* 0x0000000108089810 */ /* 0x000fe20007ffe0ff */
[----:B------:R-:W-:Y:S01]  /*0550*/  IMAD R17, R11, 0x400, R15 ;  /* 0x000004000b117824 */ /* 0x000fe200078e020f */
[----:B------:R-:W-:Y:S01]  /*0560*/  ISETP.NE.AND P1, PT, R4, RZ, PT ;  /* 0x000000ff0400720c */ /* 0x000fe20003f25270 */
[----:B------:R-:W0:Y:S01]  /*0570*/  LDC.64 R6, c[0x0][0x210] ;  /* 0x00008400ff067b82 */ /* 0x000e220000000a00 */
[----:B------:R-:W-:Y:S01]  /*0580*/  LOP3.LUT R5, R5, 0xffff, RZ, 0xc0, !PT ;  /* 0x0000ffff05057812 */ /* 0x000fe200078ec0ff */
[----:B------:R-:W-:-:S03]  /*0590*/  @P0 VIADD R8, R8, 0x1 ;  /* 0x0000000108080836 */ /* 0x000fc60000000000 */
[----:B------:R-:W-:Y:S01]  /*05a0*/  PRMT R5, R5, 0x8880, RZ ;  /* 0x0000888005057816 */ /* 0x000fe200000000ff */
[----:B------:R-:W-:-:S04]  /*05b0*/  @!P2 IMAD.MOV R8, RZ, RZ, -R8 ;  /* 0x000000ffff08a224 */ /* 0x000fc800078e0a08 */
[----:B------:R-:W-:Y:S02]  /*05c0*/  IMAD R5, R5, R0, R11 ;  /* 0x0000000005057224 */ /* 0x000fe400078e020b */
[----:B------:R-:W-:Y:S02]  /*05d0*/  @!P1 LOP3.LUT R8, RZ, R4, RZ, 0x33, !PT ;  /* 0x00000004ff089212 */ /* 0x000fe400078e33ff */
[----:B------:R-:W-:-:S05]  /*05e0*/  IMAD.WIDE R4, R5, 0x4, R2 ;  /* 0x0000000405047825 */ /* 0x000fca00078e0202 */
[----:B------:R-:W5:Y:S01]  /*05f0*/  LDG.E.EL R11, desc[UR4][R4.64] ;  /* 0x00000004040b7981 */ /* 0x000f62000c2e1900 */
[----:B------:R-:W-:Y:S01]  /*0600*/  LEA R17, R8, R17, 0x7 ;  /* 0x0000001108117211 */ /* 0x000fe200078e38ff */
[----:B------:R-:W-:Y:S04]  /*0610*/  BSSY B0, `(.L_x_0) ;  /* 0x0000045000007945 */ /* 0x000fe80003800000 */
[----:B0-----:R-:W-:-:S05]  /*0620*/  IMAD.WIDE R2, R17, 0x2, R6 ;  /* 0x0000000211027825 */ /* 0x001fca00078e0206 */
[----:B------:R0:W5:Y:S01]  /*0630*/  LDG.E.EL R12, desc[UR4][R2.64] ;  /* 0x00000004020c7981 */ /* 0x000162000c2e1900 */
[----:B--2---:R-:W-:-:S06]  /*0640*/  FMUL R0, R10, 0.63661974668502807617 ;  /* 0x3f22f9830a007820 */ /* 0x004fcc0000400000 */
[----:B------:R-:W1:Y:S01]  /*0650*/  F2I.FTZ.NTZ R0, R0 ;  /* 0x0000000000007305 */ /* 0x000e620000213100 */
[----:B------:R-:W-:-:S05]  /*0660*/  FADD.FTZ R14, |R10|, -RZ ;  /* 0x800000ff0a0e7221 */ /* 0x000fca0000010200 */
[----:B------:R-:W-:Y:S02]  /*0670*/  FSETP.GE.AND P2, PT, R14, 105615, PT ;  /* 0x47ce47800e00780b */ /* 0x000fe40003f46000 */
[----:B-1----:R-:W-:-:S05]  /*0680*/  I2FP.F32.S32 R13, R0 ;  /* 0x00000000000d7245 */ /* 0x002fca0000201400 */
[----:B------:R-:W-:-:S04]  /*0690*/  FFMA.FTZ R8, R13, -1.5707962512969970703, R10 ;  /* 0xbfc90fda0d087823 */ /* 0x000fc8000001000a */
[----:B------:R-:W-:Y:S01]  /*06a0*/  FFMA.FTZ R8, R13, -7.5497894158615963534e-08, R8 ;  /* 0xb3a221680d087823 */ /* 0x000fe20000010008 */
[----:B------:R-:W-:-:S03]  /*06b0*/  FSETP.NEU.AND P1, PT, R14, +INF , PT ;  /* 0x7f8000000e00780b */ /* 0x000fc60003f2d000 */
[----:B------:R-:W-:Y:S01]  /*06c0*/  FFMA.FTZ R13, R13, -5.3903029534742383927e-15, R8 ;  /* 0xa7c234c50d0d7823 */ /* 0x000fe20000010008 */
[----:B------:R-:W-:-:S03]  /*06d0*/  IMAD.MOV.U32 R14, RZ, RZ, R0 ;  /* 0x000000ffff0e7224 */ /* 0x000fc600078e0000 */
[----:B0-----:R-:W-:Y:S01]  /*06e0*/  IMAD.MOV.U32 R2, RZ, RZ, R13 ;  /* 0x000000ffff027224 */ /* 0x001fe200078e000d */
[----:B------:R-:W-:Y:S06]  /*06f0*/  @!P2 BRA `(.L_x_1) ;  /* 0x0000000000d8a947 */ /* 0x000fec0003800000 */
[----:B------:R-:W-:Y:S01]  /*0700*/  @!P1 FMUL.FTZ R2, RZ, R10 ;  /* 0x0000000aff029220 */ /* 0x000fe20000410000 */
[----:B------:R-:W-:Y:S01]  /*0710*/  @!P1 IMAD.MOV.U32 R0, RZ, RZ, RZ ;  /* 0x000000ffff009224 */ /* 0x000fe200078e00ff */
[----:B------:R-:W-:Y:S06]  /*0720*/  @!P1 BRA `(.L_x_1) ;  /* 0x0000000000cc9947 */ /* 0x000fec0003800000 */
[----:B------:R-:W-:Y:S01]  /*0730*/  SHF.R.U32.HI R8, RZ, 0x17, R10 ;  /* 0x00000017ff087819 */ /* 0x000fe2000001160a */
[----:B------:R-:W-:Y:S01]  /*0740*/  IMAD.SHL.U32 R3, R10, 0x100, RZ ;  /* 0x000001000a037824 */ /* 0x000fe200078e00ff */
[----:B------:R-:W-:Y:S01]  /*0750*/  HFMA2.MMA R0, -RZ, RZ, 0, 0 ;  /* 0x00000000ff007435 */ /* 0x000fe200000001ff */
[----:B------:R-:W-:Y:S01]  /*0760*/  IMAD.MOV.U32 R5, RZ, RZ, RZ ;  /* 0x000000ffff057224 */ /* 0x000fe200078e00ff */
[----:B------:R-:W-:Y:S01]  /*0770*/  LOP3.LUT R2, R8, 0xe0, RZ, 0xc0, !PT ;  /* 0x000000e008027812 */ /* 0x000fe200078ec0ff */
[----:B------:R-:W-:Y:S01]  /*0780*/  IMAD.MOV.U32 R16, RZ, RZ, RZ ;  /* 0x000000ffff107224 */ /* 0x000fe200078e00ff */
[----:B------:R-:W-:Y:S01]  /*0790*/  LOP3.LUT R3, R3, 0x80000000, RZ, 0xfc, !PT ;  /* 0x8000000003037812 */ /* 0x000fe200078efcff */
[----:B------:R-:W-:Y:S02]  /*07a0*/  ULDC.64 UR6, c[0x4][0x8] ;  /* 0x0100020000067ab9 */ /* 0x000fe40000000a00 */
[----:B------:R-:W-:Y:S02]  /*07b0*/  VIADD R4, R2, 0xffffff80 ;  /* 0xffffff8002047836 */ /* 0x000fe40000000000 */
[----:B------:R-:W-:-:S03]  /*07c0*/  IMAD.MOV.U32 R2, RZ, RZ, R1 ;  /* 0x000000ffff027224 */ /* 0x000fc600078e0001 */
[----:B------:R-:W-:-:S07]  /*07d0*/  SHF.R.U32.HI R4, RZ, 0x5, R4 ;  /* 0x00000005ff047819 */ /* 0x000fce0000011604 */
.L_x_2:
[----:B------:R-:W-:-:S04]  /*07e0*/  IADD3 R18, P0, R5, UR6, RZ ;  /* 0x0000000605127c10 */ /* 0x000fc8000ff1e0ff */
[----:B------:R-:W-:-:S05]  /*07f0*/  IADD3.X R19, R16, UR7, RZ, P0, !PT ;  /* 0x0000000710137c10 */ /* 0x000fca00087fe4ff */
[----:B------:R0:W2:Y:S01]  /*0800*/  LDG.E.CONSTANT R21, desc[UR4][R18.64] ;  /* 0x0000000412157981 */ /* 0x0000a2000c1e9900 */
[----:B------:R-:W-:-:S04]  /*0810*/  IADD3 R5, P3, R5, 0x4, RZ ;  /* 0x0000000405057810 */ /* 0x000fc80007f7e0ff */
[----:B------:R-:W-:Y:S01]  /*0820*/  ISETP.NE.U32.AND P0, PT, R5, 0x18, PT ;  /* 0x000000180500780c */ /* 0x000fe20003f05070 */
[----:B------:R-:W-:Y:S01]  /*0830*/  IMAD.X R16, RZ, RZ, R16, P3 ;  /* 0x000000ffff107224 */ /* 0x000fe200018e0610 */
[----:B0-----:R-:W-:Y:S01]  /*0840*/  MOV R18, R0 ;  /* 0x0000000000127202 */ /* 0x001fe20000000f00 */
[----:B------:R-:W-:-:S03]  /*0850*/  IMAD.MOV.U32 R19, RZ, RZ, RZ ;  /* 0x000000ffff137224 */ /* 0x000fc600078e00ff */
[----:B------:R-:W-:Y:S01]  /*0860*/  ISETP.NE.AND.EX P0, PT, R16, RZ, PT, P0 ;  /* 0x000000ff1000720c */ /* 0x000fe20003f05300 */
[----:B--2---:R-:W-:-:S04]  /*0870*/  IMAD.WIDE.U32 R20, R3, R21, R18 ;  /* 0x0000001503147225 */ /* 0x004fc800078e0012 */
[----:B------:R-:W-:Y:S01]  /*0880*/  IMAD.MOV.U32 R0, RZ, RZ, R21 ;  /* 0x000000ffff007224 */ /* 0x000fe200078e0015 */
[----:B------:R0:W-:Y:S02]  /*0890*/  STL [R2], R20 ;  /* 0x0000001402007387 */ /* 0x0001e40000100800 */
[----:B0-----:R-:W-:-:S05]  /*08a0*/  VIADD R2, R2, 0x4 ;  /* 0x0000000402027836 */ /* 0x001fca0000000000 */
[----:B------:R-:W-:Y:S05]  /*08b0*/  @P0 BRA `(.L_x_2) ;  /* 0xfffffffc00c80947 */ /* 0x000fea000383ffff */
[----:B------:R-:W-:Y:S01]  /*08c0*/  LOP3.LUT P0, RZ, R10, 0xf800000, RZ, 0xc0, !PT ;  /* 0x0f8000000aff7812 */ /* 0x000fe2000780c0ff */
[----:B------:R-:W-:Y:S01]  /*08d0*/  IMAD R16, R4, -0x4, R1 ;  /* 0xfffffffc04107824 */ /* 0x000fe200078e0201 */
[----:B------:R0:W-:Y:S04]  /*08e0*/  STL [R1+0x18], R0 ;  /* 0x0000180001007387 */ /* 0x0001e80000100800 */
[----:B------:R-:W2:Y:S04]  /*08f0*/  LDL R2, [R16+0x14] ;  /* 0x0000140010027983 */ /* 0x000ea80000100800 */
[----:B------:R-:W2:Y:S04]  /*0900*/  LDL R5, [R16+0x18] ;  /* 0x0000180010057983 */ /* 0x000ea80000100800 */
[----:B------:R-:W3:Y:S01]  /*0910*/  @P0 LDL R3, [R16+0x10] ;  /* 0x0000100010030983 */ /* 0x000ee20000100800 */
[----:B------:R-:W-:Y:S01]  /*0920*/  UMOV UR6, 0x54442d19 ;  /* 0x54442d1900067882 */ /* 0x000fe20000000000 */
[----:B------:R-:W-:Y:S01]  /*0930*/  UMOV UR7, 0x3bf921fb ;  /* 0x3bf921fb00077882 */ /* 0x000fe20000000000 */
[----:B--2---:R-:W-:-:S02]  /*0940*/  SHF.L.W.U32.HI R5, R2, R8, R5 ;  /* 0x0000000802057219 */ /* 0x004fc40000010e05 */
[----:B---3--:R-:W-:Y:S02]  /*0950*/  @P0 SHF.L.W.U32.HI R2, R3, R8, R2 ;  /* 0x0000000803020219 */ /* 0x008fe40000010e02 */
[----:B------:R-:W-:Y:S02]  /*0960*/  ISETP.GE.AND P0, PT, R10, RZ, PT ;  /* 0x000000ff0a00720c */ /* 0x000fe40003f06270 */
[C---:B------:R-:W-:Y:S02]  /*0970*/  SHF.L.W.U32.HI R3, R2.reuse, 0x2, R5 ;  /* 0x0000000202037819 */ /* 0x040fe40000010e05 */
[----:B------:R-:W-:Y:S02]  /*0980*/  SHF.L.U32 R2, R2, 0x2, RZ ;  /* 0x0000000202027819 */ /* 0x000fe400000006ff */
[----:B------:R-:W-:Y:S02]  /*0990*/  SHF.R.S32.HI R4, RZ, 0x1f, R3 ;  /* 0x0000001fff047819 */ /* 0x000fe40000011403 */
[----:B0-----:R-:W-:-:S02]  /*09a0*/  SHF.R.U32.HI R0, RZ, 0x1e, R5 ;  /* 0x0000001eff007819 */ /* 0x001fc40000011605 */
[C---:B------:R-:W-:Y:S02]  /*09b0*/  LOP3.LUT R18, R4.reuse, R2, RZ, 0x3c, !PT ;  /* 0x0000000204127212 */ /* 0x040fe400078e3cff */
[----:B------:R-:W-:Y:S02]  /*09c0*/  LOP3.LUT R19, R4, R3, RZ, 0x3c, !PT ;  /* 0x0000000304137212 */ /* 0x000fe400078e3cff */
[C---:B------:R-:W-:Y:S02]  /*09d0*/  LOP3.LUT R2, R3.reuse, R10, RZ, 0x3c, !PT ;  /* 0x0000000a03027212 */ /* 0x040fe400078e3cff */
[----:B------:R-:W-:Y:S02]  /*09e0*/  LEA.HI R0, R3, R0, RZ, 0x1 ;  /* 0x0000000003007211 */ /* 0x000fe400078f08ff */
[----:B------:R-:W0:Y:S01]  /*09f0*/  I2F.F64.S64 R18, R18 ;  /* 0x0000001200127312 */ /* 0x000e220000301c00 */
[----:B------:R-:W-:Y:S02]  /*0a00*/  ISETP.GE.AND P3, PT, R2, RZ, PT ;  /* 0x000000ff0200720c */ /* 0x000fe40003f66270 */
[----:B------:R-:W-:-:S04]  /*0a10*/  IMAD.MOV R2, RZ, RZ, -R0 ;  /* 0x000000ffff027224 */ /* 0x000fc800078e0a00 */
[----:B------:R-:W-:Y:S01]  /*0a20*/  @!P0 IMAD.MOV.U32 R0, RZ, RZ, R2 ;  /* 0x000000ffff008224 */ /* 0x000fe200078e0002 */
[----:B0-----:R-:W-:-:S10]  /*0a30*/  DMUL R20, R18, UR6 ;  /* 0x0000000612147c28 */ /* 0x001fd40008000000 */
[----:B------:R-:W0:Y:S02]  /*0a40*/  F2F.F32.F64 R20, R20 ;  /* 0x0000001400147310 */ /* 0x000e240000301000 */
[----:B0-----:R-:W-:-:S07]  /*0a50*/  FSEL R2, -R20, R20, !P3 ;  /* 0x0000001414027208 */ /* 0x001fce0005800100 */
.L_x_1:
[----:B------:R-:W-:Y:S05]  /*0a60*/  BSYNC B0 ;  /* 0x0000000000007941 */ /* 0x000fea0003800000 */
.L_x_0:
[----:B------:R-:W-:Y:S01]  /*0a70*/  LOP3.LUT R3, R0, 0x1, RZ, 0xc0, !PT ;  /* 0x0000000100037812 */ /* 0x000fe200078ec0ff */
[C---:B-----5:R-:W-:Y:S01]  /*0a80*/  FMUL R8, R11.reuse, 0.63661974668502807617 ;  /* 0x3f22f9830b087820 */ /* 0x060fe20000400000 */
[----:B------:R-:W-:Y:S01]  /*0a90*/  FMUL.FTZ R18, R2, R2 ;  /* 0x0000000202127220 */ /* 0x000fe20000410000 */
[----:B------:R-:W-:Y:S01]  /*0aa0*/  FADD.FTZ R20, |R11|, -RZ ;  /* 0x800000ff0b147221 */ /* 0x000fe20000010200 */
[----:B------:R-:W-:Y:S01]  /*0ab0*/  ISETP.NE.U32.AND P0, PT, R3, 0x1, PT ;  /* 0x000000010300780c */ /* 0x000fe20003f05070 */
[----:B------:R-:W-:Y:S01]  /*0ac0*/  VIADD R0, R0, 0x1 ;  /* 0x0000000100007836 */ /* 0x000fe20000000000 */
[----:B------:R-:W-:Y:S01]  /*0ad0*/  BSSY B0, `(.L_x_3) ;  /* 0x000004e000007945 */ /* 0x000fe20003800000 */
[----:B------:R-:W0:Y:S01]  /*0ae0*/  F2I.FTZ.NTZ R8, R8 ;  /* 0x0000000800087305 */ /* 0x000e220000213100 */
[----:B------:R-:W-:Y:S01]  /*0af0*/  IMAD.MOV.U32 R3, RZ, RZ, -0x46b2bead ;  /* 0xb94d4153ff037424 */ /* 0x000fe200078e00ff */
[----:B------:R-:W-:Y:S01]  /*0b00*/  FSETP.GE.AND P4, PT, R20, 105615, PT ;  /* 0x47ce47801400780b */ /* 0x000fe20003f86000 */
[----:B------:R-:W-:Y:S01]  /*0b10*/  IMAD.MOV.U32 R4, RZ, RZ, 0x3c0885e4 ;  /* 0x3c0885e4ff047424 */ /* 0x000fe200078e00ff */
[----:B------:R-:W-:-:S02]  /*0b20*/  LOP3.LUT P5, RZ, R0, 0x2, RZ, 0xc0, !PT ;  /* 0x0000000200ff7812 */ /* 0x000fc400078ac0ff */
[----:B------:R-:W-:Y:S02]  /*0b30*/  FSEL R0, R2, 1, !P0 ;  /* 0x3f80000002007808 */ /* 0x000fe40004000000 */
[----:B------:R-:W-:Y:S02]  /*0b40*/  FSETP.NEU.AND P3, PT, R20, +INF , PT ;  /* 0x7f8000001400780b */ /* 0x000fe40003f6d000 */
[----:B------:R-:W-:Y:S01]  /*0b50*/  @P0 MOV R5, 0x37cbac00 ;  /* 0x37cbac0000050802 */ /* 0x000fe20000000f00 */
[----:B------:R-:W-:Y:S02]  /*0b60*/  @P0 IMAD.MOV.U32 R4, RZ, RZ, 0x3d2aaabb ;  /* 0x3d2aaabbff040424 */ /* 0x000fe400078e00ff */
[C---:B------:R-:W-:Y:S02]  /*0b70*/  FFMA.FTZ R19, R18.reuse, R0, RZ ;  /* 0x0000000012137223 */ /* 0x040fe400000100ff */
[C---:B------:R-:W-:Y:S01]  /*0b80*/  @P0 FFMA.FTZ R3, R18.reuse, R5, -0.0013887860113754868507 ;  /* 0xbab607ed12030423 */ /* 0x040fe20000010005 */
[----:B0-----:R-:W-:Y:S01]  /*0b90*/  I2FP.F32.S32 R16, R8 ;  /* 0x0000000800107245 */ /* 0x001fe20000201400 */
[----:B------:R-:W-:Y:S01]  /*0ba0*/  IMAD.MOV.U32 R5, RZ, RZ, -0x41d55558 ;  /* 0xbe2aaaa8ff057424 */ /* 0x000fe200078e00ff */
[----:B------:R-:W-:Y:S01]  /*0bb0*/  MOV R20, R8 ;  /* 0x0000000800147202 */ /* 0x000fe20000000f00 */
[----:B------:R-:W-:Y:S01]  /*0bc0*/  FFMA.FTZ R4, R18, R3, R4 ;  /* 0x0000000312047223 */ /* 0x000fe20000010004 */
[----:B------:R-:W-:-:S02]  /*0bd0*/  @P0 IMAD.MOV.U32 R5, RZ, RZ, -0x41000001 ;  /* 0xbeffffffff050424 */ /* 0x000fc400078e00ff */
[----:B------:R-:W-:Y:S02]  /*0be0*/  FFMA.FTZ R3, R16, -1.5707962512969970703, R11 ;  /* 0xbfc90fda10037823 */ /* 0x000fe4000001000b */
[----:B------:R-:W-:Y:S02]  /*0bf0*/  FFMA.FTZ R5, R18, R4, R5 ;  /* 0x0000000412057223 */ /* 0x000fe40000010005 */
[C---:B------:R-:W-:Y:S02]  /*0c00*/  FFMA.FTZ R3, R16.reuse, -7.5497894158615963534e-08, R3 ;  /* 0xb3a2216810037823 */ /* 0x040fe40000010003 */
[----:B------:R-:W-:Y:S02]  /*0c10*/  FFMA.FTZ R0, R19, R5, R0 ;  /* 0x0000000513007223 */ /* 0x000fe40000010000 */
[----:B------:R-:W-:Y:S02]  /*0c20*/  FFMA.FTZ R16, R16, -5.3903029534742383927e-15, R3 ;  /* 0xa7c234c510107823 */ /* 0x000fe40000010003 */
[----:B------:R-:W-:-:S02]  /*0c30*/  @P5 FFMA.FTZ R0, R0, -1, RZ ;  /* 0xbf80000000005823 */ /* 0x000fc400000100ff */
[----:B------:R-:W-:Y:S01]  /*0c40*/  IMAD.MOV.U32 R21, RZ, RZ, R16 ;  /* 0x000000ffff157224 */ /* 0x000fe200078e0010 */
        /* <DEDUP_REMOVED lines=15> */
.L_x_5:
[----:B------:R-:W-:-:S04]  /*0d40*/  IADD3 R18, P0, R3, UR6, RZ ;  /* 0x0000000603127c10 */ /* 0x000fc8000ff1e0ff */
[----:B------:R-:W-:-:S06]  /*0d50*/  IADD3.X R19, R24, UR7, RZ, P0, !PT ;  /* 0x0000000718137c10 */ /* 0x000fcc00087fe4ff */
[----:B------:R-:W2:Y:S01]  /*0d60*/  LDG.E.CONSTANT R19, desc[UR4][R18.64] ;  /* 0x0000000412137981 */ /* 0x000ea2000c1e9900 */
[----:B------:R-:W-:Y:S01]  /*0d70*/  IADD3 R3, P5, R3, 0x4, RZ ;  /* 0x0000000403037810 */ /* 0x000fe20007fbe0ff */
[----:B------:R-:W-:-:S03]  /*0d80*/  IMAD.MOV.U32 R5, RZ, RZ, RZ ;  /* 0x000000ffff057224 */ /* 0x000fc600078e00ff */
[----:B------:R-:W-:Y:S02]  /*0d90*/  ISETP.NE.U32.AND P0, PT, R3, 0x18, PT ;  /* 0x000000180300780c */ /* 0x000fe40003f05070 */
[----:B------:R-:W-:-:S04]  /*0da0*/  IADD3.X R24, RZ, R24, RZ, P5, !PT ;  /* 0x00000018ff187210 */ /* 0x000fc80002ffe4ff */
        /* <DEDUP_REMOVED lines=17> */
[C-C-:B------:R-:W-:Y:S01]  /*0ec0*/  SHF.L.W.U32.HI R8, R2.reuse, 0x2, R5.reuse ;  /* 0x0000000202087819 */ /* 0x140fe20000010e05 */
[----:B------:R-:W-:Y:S01]  /*0ed0*/  IMAD.SHL.U32 R2, R2, 0x4, RZ ;  /* 0x0000000402027824 */ /* 0x000fe200078e00ff */
[----:B------:R-:W-:Y:S02]  /*0ee0*/  SHF.R.U32.HI R5, RZ, 0x1e, R5 ;  /* 0x0000001eff057819 */ /* 0x000fe40000011605 */
[----:B------:R-:W-:Y:S02]  /*0ef0*/  SHF.R.S32.HI R3, RZ, 0x1f, R8 ;  /* 0x0000001fff037819 */ /* 0x000fe40000011408 */
[----:B0-----:R-:W-:-:S02]  /*0f00*/  LOP3.LUT R4, R8, R11, RZ, 0x3c, !PT ;  /* 0x0000000b08047212 */ /* 0x001fc400078e3cff */
[C---:B------:R-:W-:Y:S02]  /*0f10*/  LOP3.LUT R2, R3.reuse, R2, RZ, 0x3c, !PT ;  /* 0x0000000203027212 */ /* 0x040fe400078e3cff */
[----:B------:R-:W-:Y:S02]  /*0f20*/  LOP3.LUT R3, R3, R8, RZ, 0x3c, !PT ;  /* 0x0000000803037212 */ /* 0x000fe400078e3cff */
[----:B------:R-:W-:Y:S02]  /*0f30*/  LEA.HI R8, R8, R5, RZ, 0x1 ;  /* 0x0000000508087211 */ /* 0x000fe400078f08ff */
[----:B------:R-:W-:Y:S02]  /*0f40*/  ISETP.GE.AND P5, PT, R4, RZ, PT ;  /* 0x000000ff0400720c */ /* 0x000fe40003fa6270 */
[----:B------:R-:W0:Y:S01]  /*0f50*/  I2F.F64.S64 R2, R2 ;  /* 0x0000000200027312 */ /* 0x000e220000301c00 */
[----:B------:R-:W-:-:S05]  /*0f60*/  IMAD.MOV R4, RZ, RZ, -R8 ;  /* 0x000000ffff047224 */ /* 0x000fca00078e0a08 */
[----:B------:R-:W-:Y:S01]  /*0f70*/  @!P0 MOV R8, R4 ;  /* 0x0000000400088202 */ /* 0x000fe20000000f00 */
[----:B0-----:R-:W-:-:S10]  /*0f80*/  DMUL R18, R2, UR6 ;  /* 0x0000000602127c28 */ /* 0x001fd40008000000 */
[----:B------:R-:W0:Y:S02]  /*0f90*/  F2F.F32.F64 R18, R18 ;  /* 0x0000001200127310 */ /* 0x000e240000301000 */
[----:B0-----:R-:W-:-:S07]  /*0fa0*/  FSEL R21, -R18, R18, !P5 ;  /* 0x0000001212157208 */ /* 0x001fce0006800100 */
.L_x_4:
[----:B------:R-:W-:Y:S05]  /*0fb0*/  BSYNC B0 ;  /* 0x0000000000007941 */ /* 0x000fea0003800000 */
.L_x_3:
[----:B------:R-:W-:Y:S01]  /*0fc0*/  ISETP.GT.AND P0, PT, R15, 0x3f, PT ;  /* 0x0000003f0f00780c */ /* 0x000fe20003f04270 */
[----:B------:R-:W-:Y:S01]  /*0fd0*/  VIADD R5, R17, 0xffffffc0 ;  /* 0xffffffc011057836 */ /* 0x000fe20000000000 */
[----:B------:R-:W-:Y:S01]  /*0fe0*/  ISETP.GE.AND P5, PT, R15, 0x40, PT ;  /* 0x000000400f00780c */ /* 0x000fe20003fa6270 */
[----:B------:R-:W-:Y:S02]  /*0ff0*/  VIADD R3, R17, 0x40 ;  /* 0x0000004011037836 */ /* 0x000fe40000000000 */
[----:B------:R-:W-:Y:S02]  /*1000*/  IMAD.MOV.U32 R15, RZ, RZ, RZ ;  /* 0x000000ffff0f7224 */ /* 0x000fe400078e00ff */
[----:B------:R-:W-:-:S04]  /*1010*/  IMAD.WIDE R4, R5, 0x2, R6 ;  /* 0x0000000205047825 */ /* 0x000fc800078e0206 */
[----:B------:R-:W-:Y:S01]  /*1020*/  IMAD.WIDE R2, R3, 0x2, R6 ;  /* 0x0000000203027825 */ /* 0x000fe200078e0206 */
[----:B------:R-:W-:Y:S01]  /*1030*/  LOP3.LUT R6, R8, 0x1, RZ, 0xc0, !PT ;  /* 0x0000000108067812 */ /* 0x000fe200078ec0ff */
[----:B------:R-:W5:Y:S02]  /*1040*/  @P0 LDG.E.EL R15, desc[UR4][R4.64] ;  /* 0x00000004040f0981 */ /* 0x000f64000c2e1900 */
[----:B------:R-:W-:Y:S01]  /*1050*/  FMUL.FTZ R22, R21, R21 ;  /* 0x0000001515167220 */ /* 0x000fe20000410000 */
[----:B------:R-:W-:Y:S01]  /*1060*/  IMAD.MOV.U32 R7, RZ, RZ, RZ ;  /* 0x000000ffff077224 */ /* 0x000fe200078e00ff */
[----:B------:R-:W-:Y:S01]  /*1070*/  ISETP.NE.U32.AND P0, PT, R6, 0x1, PT ;  /* 0x000000010600780c */ /* 0x000fe20003f05070 */
[----:B------:R-:W-:Y:S01]  /*1080*/  HFMA2.MMA R6, -RZ, RZ, -0.66259765625, 2.662109375 ;  /* 0xb94d4153ff067435 */ /* 0x000fe200000001ff */
[----:B------:R-:W-:Y:S02]  /*1090*/  IMAD.MOV.U32 R17, RZ, RZ, 0x3c0885e4 ;  /* 0x3c0885e4ff117424 */ /* 0x000fe400078e00ff */
[----:B------:R-:W-:Y:S01]  /*10a0*/  VIADD R18, R8, 0x1 ;  /* 0x0000000108127836 */ /* 0x000fe20000000000 */
[----:B------:R0:W5:Y:S01]  /*10b0*/  @!P5 LDG.E.EL R7, desc[UR4][R2.64] ;  /* 0x000000040207d981 */ /* 0x000162000c2e1900 */
[----:B------:R-:W-:-:S07]  /*10c0*/  IMAD.MOV.U32 R8, RZ, RZ, -0x41d55558 ;  /* 0xbe2aaaa8ff087424 */ /* 0x000fce00078e00ff */
[----:B------:R-:W-:Y:S01]  /*10d0*/  @P0 IMAD.MOV.U32 R19, RZ, RZ, 0x37cbac00 ;  /* 0x37cbac00ff130424 */ /* 0x000fe200078e00ff */
[----:B------:R-:W-:-:S03]  /*10e0*/  @P0 MOV R17, 0x3d2aaabb ;  /* 0x3d2aaabb00110802 */ /* 0x000fc60000000f00 */
[----:B------:R-:W-:Y:S01]  /*10f0*/  @P0 FFMA.FTZ R6, R22, R19, -0.0013887860113754868507 ;  /* 0xbab607ed16060423 */ /* 0x000fe20000010013 */
[----:B------:R-:W-:Y:S01]  /*1100*/  LOP3.LUT P6, RZ, R18, 0x2, RZ, 0xc0, !PT ;  /* 0x0000000212ff7812 */ /* 0x000fe200078cc0ff */
[----:B------:R-:W-:Y:S01]  /*1110*/  @P0 IMAD.MOV.U32 R8, RZ, RZ, -0x41000001 ;  /* 0xbeffffffff080424 */ /* 0x000fe200078e00ff */
[----:B0-----:R-:W-:Y:S01]  /*1120*/  FSEL R2, R21, 1, !P0 ;  /* 0x3f80000015027808 */ /* 0x001fe20004000000 */
[----:B------:R-:W-:-:S04]  /*1130*/  FFMA.FTZ R17, R22, R6, R17 ;  /* 0x0000000616117223 */ /* 0x000fc80000010011 */
[C---:B------:R-:W-:Y:S01]  /*1140*/  FFMA.FTZ R17, R22.reuse, R17, R8 ;  /* 0x0000001116117223 */ /* 0x040fe20000010008 */
[----:B------:R-:W-:Y:S01]  /*1150*/  FFMA.FTZ R3, R22, R2, RZ ;  /* 0x0000000216037223 */ /* 0x000fe200000100ff */
[----:B------:R-:W-:Y:S03]  /*1160*/  BSSY B0, `(.L_x_6) ;  /* 0x0000039000007945 */ /* 0x000fe60003800000 */
[----:B------:R-:W-:-:S04]  /*1170*/  FFMA.FTZ R2, R3, R17, R2 ;  /* 0x0000001103027223 */ /* 0x000fc80000010002 */
[----:B------:R-:W-:Y:S01]  /*1180*/  @P6 FFMA.FTZ R2, R2, -1, RZ ;  /* 0xbf80000002026823 */ /* 0x000fe200000100ff */
        /* <DEDUP_REMOVED lines=15> */
.L_x_8:
        /* <DEDUP_REMOVED lines=21> */
[----:B------:R-:W-:-:S02]  /*13d0*/  ISETP.GE.AND P1, PT, R10, RZ, PT ;  /* 0x000000ff0a00720c */ /* 0x000fc40003f26270 */
[-C--:B--2---:R-:W-:Y:S02]  /*13e0*/  SHF.L.W.U32.HI R6, R3, R8.reuse, R6 ;  /* 0x0000000803067219 */ /* 0x084fe40000010e06 */
[----:B---3--:R-:W-:-:S04]  /*13f0*/  @P0 SHF.L.W.U32.HI R3, R5, R8, R3 ;  /* 0x0000000805030219 */ /* 0x008fc80000010e03 */
[C-C-:B------:R-:W-:Y:S01]  /*1400*/  SHF.L.W.U32.HI R5, R3.reuse, 0x2, R6.reuse ;  /* 0x0000000203057819 */ /* 0x140fe20000010e06 */
[----:B------:R-:W-:Y:S01]  /*1410*/  IMAD.SHL.U32 R3, R3, 0x4, RZ ;  /* 0x0000000403037824 */ /* 0x000fe200078e00ff */
[----:B------:R-:W-:Y:S02]  /*1420*/  SHF.R.U32.HI R6, RZ, 0x1e, R6 ;  /* 0x0000001eff067819 */ /* 0x000fe40000011606 */
[----:B------:R-:W-:Y:S02]  /*1430*/  SHF.R.S32.HI R8, RZ, 0x1f, R5 ;  /* 0x0000001fff087819 */ /* 0x000fe40000011405 */
[C---:B------:R-:W-:Y:S02]  /*1440*/  LEA.HI R14, R5.reuse, R6, RZ, 0x1 ;  /* 0x00000006050e7211 */ /* 0x040fe400078f08ff */
[C---:B------:R-:W-:Y:S02]  /*1450*/  LOP3.LUT R18, R8.reuse, R3, RZ, 0x3c, !PT ;  /* 0x0000000308127212 */ /* 0x040fe400078e3cff */
[----:B------:R-:W-:Y:S01]  /*1460*/  LOP3.LUT R19, R8, R5, RZ, 0x3c, !PT ;  /* 0x0000000508137212 */ /* 0x000fe200078e3cff */
[----:B------:R-:W-:Y:S01]  /*1470*/  IMAD.MOV R3, RZ, RZ, -R14 ;  /* 0x000000ffff037224 */ /* 0x000fe200078e0a0e */
[----:B------:R-:W-:-:S04]  /*1480*/  LOP3.LUT R10, R5, R10, RZ, 0x3c, !PT ;  /* 0x0000000a050a7212 */ /* 0x000fc800078e3cff */
[----:B------:R-:W1:Y:S01]  /*1490*/  I2F.F64.S64 R18, R18 ;  /* 0x0000001200127312 */ /* 0x000e620000301c00 */
[----:B------:R-:W-:Y:S02]  /*14a0*/  ISETP.GE.AND P0, PT, R10, RZ, PT ;  /* 0x000000ff0a00720c */ /* 0x000fe40003f06270 */
[----:B------:R-:W-:Y:S01]  /*14b0*/  @!P1 MOV R14, R3 ;  /* 0x00000003000e9202 */ /* 0x000fe20000000f00 */
[----:B-1----:R-:W-:-:S10]  /*14c0*/  DMUL R22, R18, UR6 ;  /* 0x0000000612167c28 */ /* 0x002fd40008000000 */
[----:B------:R-:W1:Y:S02]  /*14d0*/  F2F.F32.F64 R22, R22 ;  /* 0x0000001600167310 */ /* 0x000e640000301000 */
[----:B01----:R-:W-:-:S07]  /*14e0*/  FSEL R13, -R22, R22, !P0 ;  /* 0x00000016160d7208 */ /* 0x003fce0004000100 */
.L_x_7:
[----:B------:R-:W-:Y:S05]  /*14f0*/  BSYNC B0 ;  /* 0x0000000000007941 */ /* 0x000fea0003800000 */
.L_x_6:
[C---:B------:R-:W-:Y:S01]  /*1500*/  LOP3.LUT R3, R14.reuse, 0x1, RZ, 0xc0, !PT ;  /* 0x000000010e037812 */ /* 0x040fe200078ec0ff */
[----:B------:R-:W-:Y:S01]  /*1510*/  FMUL.FTZ R8, R13, R13 ;  /* 0x0000000d0d087220 */ /* 0x000fe20000410000 */
[----:B------:R-:W-:Y:S01]  /*1520*/  IMAD.MOV.U32 R5, RZ, RZ, 0x3c0885e4 ;  /* 0x3c0885e4ff057424 */ /* 0x000fe200078e00ff */
[----:B------:R-:W-:Y:S01]  /*1530*/  LOP3.LUT P1, RZ, R14, 0x2, RZ, 0xc0, !PT ;  /* 0x000000020eff7812 */ /* 0x000fe2000782c0ff */
[----:B------:R-:W-:Y:S01]  /*1540*/  IMAD.MOV.U32 R4, RZ, RZ, -0x46b2bead ;  /* 0xb94d4153ff047424 */ /* 0x000fe200078e00ff */
[----:B------:R-:W-:Y:S01]  /*1550*/  ISETP.NE.U32.AND P0, PT, R3, 0x1, PT ;  /* 0x000000010300780c */ /* 0x000fe20003f05070 */
[----:B------:R-:W-:Y:S01]  /*1560*/  IMAD.MOV.U32 R6, RZ, RZ, -0x41d55558 ;  /* 0xbe2aaaa8ff067424 */ /* 0x000fe200078e00ff */
[----:B------:R-:W-:Y:S11]  /*1570*/  BSSY B0, `(.L_x_9) ;  /* 0x0000042000007945 */ /* 0x000ff60003800000 */
[----:B------:R-:W-:Y:S01]  /*1580*/  @!P0 IMAD.MOV.U32 R3, RZ, RZ, 0x37cbac00 ;  /* 0x37cbac00ff038424 */ /* 0x000fe200078e00ff */
[----:B------:R-:W-:Y:S01]  /*1590*/  @!P0 MOV R5, 0x3d2aaabb ;  /* 0x3d2aaabb00058802 */ /* 0x000fe20000000f00 */
[----:B------:R-:W-:-:S02]  /*15a0*/  @!P0 IMAD.MOV.U32 R6, RZ, RZ, -0x41000001 ;  /* 0xbeffffffff068424 */ /* 0x000fc400078e00ff */
[----:B------:R-:W-:Y:S01]  /*15b0*/  @!P0 FFMA.FTZ R4, R8, R3, -0.0013887860113754868507 ;  /* 0xbab607ed08048423 */ /* 0x000fe20000010003 */
[----:B------:R-:W-:-:S03]  /*15c0*/  FSEL R3, R13, 1, P0 ;  /* 0x3f8000000d037808 */ /* 0x000fc60000000000 */
[C---:B------:R-:W-:Y:S02]  /*15d0*/  FFMA.FTZ R5, R8.reuse, R4, R5 ;  /* 0x0000000408057223 */ /* 0x040fe40000010005 */
[C---:B------:R-:W-:Y:S02]  /*15e0*/  FFMA.FTZ R4, R8.reuse, R3, RZ ;  /* 0x0000000308047223 */ /* 0x040fe400000100ff */
[----:B------:R-:W-:-:S04]  /*15f0*/  FFMA.FTZ R6, R8, R5, R6 ;  /* 0x0000000508067223 */ /* 0x000fc80000010006 */
        /* <DEDUP_REMOVED lines=14> */
[----:B------:R-:W-:Y:S01]  /*16e0*/  VIADD R6, R5, 0xffffff80 ;  /* 0xffffff8005067836 */ /* 0x000fe20000000000 */
[----:B------:R-:W-:-:S04]  /*16f0*/  MOV R5, R1 ;  /* 0x0000000100057202 */ /* 0x000fc80000000f00 */
[----:B------:R-:W-:-:S07]  /*1700*/  SHF.R.U32.HI R6, RZ, 0x5, R6 ;  /* 0x00000005ff067819 */ /* 0x000fce0000011606 */
.L_x_11:
[----:B------:R-:W-:-:S04]  /*1710*/  IADD3 R16, P0, R8, UR6, RZ ;  /* 0x0000000608107c10 */ /* 0x000fc8000ff1e0ff */
[----:B------:R-:W-:-:S05]  /*1720*/  IADD3.X R17, R13, UR7, RZ, P0, !PT ;  /* 0x000000070d117c10 */ /* 0x000fca00087fe4ff */
[----:B------:R0:W2:Y:S01]  /*1730*/  LDG.E.CONSTANT R19, desc[UR4][R16.64] ;  /* 0x0000000410137981 */ /* 0x0000a2000c1e9900 */
[----:B------:R-:W-:-:S04]  /*1740*/  IADD3 R8, P1, R8, 0x4, RZ ;  /* 0x0000000408087810 */ /* 0x000fc80007f3e0ff */
[----:B------:R-:W-:Y:S01]  /*1750*/  ISETP.NE.U32.AND P0, PT, R8, 0x18, PT ;  /* 0x000000180800780c */ /* 0x000fe20003f05070 */
[----:B------:R-:W-:Y:S02]  /*1760*/  IMAD.X R13, RZ, RZ, R13, P1 ;  /* 0x000000ffff0d7224 */ /* 0x000fe400008e060d */
[----:B0-----:R-:W-:-:S03]  /*1770*/  IMAD.MOV.U32 R16, RZ, RZ, R4 ;  /* 0x000000ffff107224 */ /* 0x001fc600078e0004 */
[----:B------:R-:W-:Y:S01]  /*1780*/  ISETP.NE.AND.EX P0, PT, R13, RZ, PT, P0 ;  /* 0x000000ff0d00720c */ /* 0x000fe20003f05300 */
[----:B------:R-:W-:Y:S02]  /*1790*/  IMAD.MOV.U32 R17, RZ, RZ, RZ ;  /* 0x000000ffff117224 */ /* 0x000fe400078e00ff */
[----:B--2---:R-:W-:-:S05]  /*17a0*/  IMAD.WIDE.U32 R18, R14, R19, R16 ;  /* 0x000000130e127225 */ /* 0x004fca00078e0010 */
[----:B------:R0:W-:Y:S01]  /*17b0*/  STL [R5], R18 ;  /* 0x0000001205007387 */ /* 0x0001e20000100800 */
[----:B------:R-:W-:Y:S01]  /*17c0*/  MOV R4, R19 ;  /* 0x0000001300047202 */ /* 0x000fe20000000f00 */
[----:B0-----:R-:W-:-:S03]  /*17d0*/  VIADD R5, R5, 0x4 ;  /* 0x0000000405057836 */ /* 0x001fc60000000000 */
[----:B------:R-:W-:Y:S05]  /*17e0*/  @P0 BRA `(.L_x_11) ;  /* 0xfffffffc00c80947 */ /* 0x000fea000383ffff */
[C---:B------:R-:W-:Y:S01]  /*17f0*/  LOP3.LUT P0, RZ, R11.reuse, 0xf800000, RZ, 0xc0, !PT ;  /* 0x0f8000000bff7812 */ /* 0x040fe2000780c0ff */
        /* <DEDUP_REMOVED lines=9> */
[----:B---3--:R-:W-:Y:S02]  /*1890*/  @P0 SHF.L.W.U32.HI R5, R6, R10, R5 ;  /* 0x0000000a06050219 */ /* 0x008fe40000010e05 */
[--C-:B------:R-:W-:Y:S02]  /*18a0*/  SHF.R.U32.HI R13, RZ, 0x1e, R8.reuse ;  /* 0x0000001eff0d7819 */ /* 0x100fe40000011608 */
[C---:B------:R-:W-:Y:S01]  /*18b0*/  SHF.L.W.U32.HI R20, R5.reuse, 0x2, R8 ;  /* 0x0000000205147819 */ /* 0x040fe20000010e08 */
[----:B------:R-:W-:-:S03]  /*18c0*/  IMAD.SHL.U32 R5, R5, 0x4, RZ ;  /* 0x0000000405057824 */ /* 0x000fc600078e00ff */
[----:B------:R-:W-:Y:S02]  /*18d0*/  SHF.R.S32.HI R6, RZ, 0x1f, R20 ;  /* 0x0000001fff067819 */ /* 0x000fe40000011414 */
[----:B------:R-:W-:Y:S02]  /*18e0*/  LOP3.LUT R11, R20, R11, RZ, 0x3c, !PT ;  /* 0x0000000b140b7212 */ /* 0x000fe400078e3cff */
[C---:B------:R-:W-:Y:S02]  /*18f0*/  LOP3.LUT R16, R6.reuse, R5, RZ, 0x3c, !PT ;  /* 0x0000000506107212 */ /* 0x040fe400078e3cff */
[----:B------:R-:W-:Y:S02]  /*1900*/  LOP3.LUT R17, R6, R20, RZ, 0x3c, !PT ;  /* 0x0000001406117212 */ /* 0x000fe400078e3cff */
[----:B------:R-:W-:Y:S02]  /*1910*/  LEA.HI R20, R20, R13, RZ, 0x1 ;  /* 0x0000000d14147211 */ /* 0x000fe400078f08ff */
[----:B------:R-:W-:-:S02]  /*1920*/  ISETP.GE.AND P0, PT, R11, RZ, PT ;  /* 0x000000ff0b00720c */ /* 0x000fc40003f06270 */
[----:B------:R-:W0:Y:S01]  /*1930*/  I2F.F64.S64 R16, R16 ;  /* 0x0000001000107312 */ /* 0x000e220000301c00 */
[----:B------:R-:W-:-:S05]  /*1940*/  IMAD.MOV R6, RZ, RZ, -R20 ;  /* 0x000000ffff067224 */ /* 0x000fca00078e0a14 */
[----:B------:R-:W-:Y:S01]  /*1950*/  @!P1 MOV R20, R6 ;  /* 0x0000000600149202 */ /* 0x000fe20000000f00 */
[----:B0-----:R-:W-:-:S10]  /*1960*/  DMUL R4, R16, UR6 ;  /* 0x0000000610047c28 */ /* 0x001fd40008000000 */
[----:B------:R-:W0:Y:S02]  /*1970*/  F2F.F32.F64 R4, R4 ;  /* 0x0000000400047310 */ /* 0x000e240000301000 */
[----:B0-----:R-:W-:-:S07]  /*1980*/  FSEL R16, -R4, R4, !P0 ;  /* 0x0000000404107208 */ /* 0x001fce0004000100 */
.L_x_10:
[----:B------:R-:W-:Y:S05]  /*1990*/  BSYNC B0 ;  /* 0x0000000000007941 */ /* 0x000fea0003800000 */
.L_x_9:
[----:B------:R-:W-:Y:S01]  /*19a0*/  LOP3.LUT R4, R20, 0x1, RZ, 0xc0, !PT ;  /* 0x0000000114047812 */ /* 0x000fe200078ec0ff */
[----:B------:R-:W-:Y:S01]  /*19b0*/  FMUL.FTZ R13, R16, R16 ;  /* 0x00000010100d7220 */ /* 0x000fe20000410000 */
[----:B------:R-:W-:Y:S01]  /*19c0*/  IMAD.MOV.U32 R5, RZ, RZ, 0x3c0885e4 ;  /* 0x3c0885e4ff057424 */ /* 0x000fe200078e00ff */
[----:B------:R-:W-:Y:S01]  /*19d0*/  HFMA2.MMA R6, -RZ, RZ, -1.541015625, -0.052001953125 ;  /* 0xbe2aaaa8ff067435 */ /* 0x000fe200000001ff */
[----:B------:R-:W-:Y:S01]  /*19e0*/  ISETP.NE.U32.AND P0, PT, R4, 0x1, PT ;  /* 0x000000010400780c */ /* 0x000fe20003f05070 */
[----:B------:R-:W-:Y:S01]  /*19f0*/  IMAD.MOV.U32 R4, RZ, RZ, -0x46b2bead ;  /* 0xb94d4153ff047424 */ /* 0x000fe200078e00ff */
[----:B------:R-:W-:Y:S01]  /*1a00*/  LOP3.LUT P1, RZ, R20, 0x2, RZ, 0xc0, !PT ;  /* 0x0000000214ff7812 */ /* 0x000fe2000782c0ff */
[----:B------:R-:W0:Y:S10]  /*1a10*/  LDC.64 R10, c[0x0][0x220] ;  /* 0x00008800ff0a7b82 */ /* 0x000e340000000a00 */
[----:B------:R-:W-:-:S02]  /*1a20*/  @!P0 IMAD.MOV.U32 R8, RZ, RZ, 0x37cbac00 ;  /* 0x37cbac00ff088424 */ /* 0x000fc400078e00ff */
[----:B------:R-:W-:Y:S02]  /*1a30*/  @!P0 IMAD.MOV.U32 R5, RZ, RZ, 0x3d2aaabb ;  /* 0x3d2aaabbff058424 */ /* 0x000fe400078e00ff */
[C---:B------:R-:W-:Y:S01]  /*1a40*/  @!P0 FFMA.FTZ R4, R13.reuse, R8, -0.0013887860113754868507 ;  /* 0xbab607ed0d048423 */ /* 0x040fe20000010008 */
[----:B------:R-:W-:Y:S02]  /*1a50*/  @!P0 IMAD.MOV.U32 R6, RZ, RZ, -0x41000001 ;  /* 0xbeffffffff068424 */ /* 0x000fe400078e00ff */
[----:B-----5:R-:W-:Y:S02]  /*1a60*/  HADD2.F32 R8, -RZ, R7.H0_H0 ;  /* 0x20000007ff087230 */ /* 0x020fe40000004100 */
[C---:B------:R-:W-:Y:S01]  /*1a70*/  FFMA.FTZ R5, R13.reuse, R4, R5 ;  /* 0x000000040d057223 */ /* 0x040fe20000010005 */
[----:B------:R-:W-:Y:S01]  /*1a80*/  FSEL R4, R16, 1, P0 ;  /* 0x3f80000010047808 */ /* 0x000fe20000000000 */
[----:B------:R-:W-:Y:S02]  /*1a90*/  HADD2.F32 R7, -RZ, R7.H1_H1 ;  /* 0x30000007ff077230 */ /* 0x000fe40000004100 */
[----:B------:R-:W-:Y:S01]  /*1aa0*/  FFMA.FTZ R5, R13, R5, R6 ;  /* 0x000000050d057223 */ /* 0x000fe20000010006 */
[----:B------:R-:W-:-:S02]  /*1ab0*/  HADD2.F32 R6, -RZ, R15.H0_H0 ;  /* 0x2000000fff067230 */ /* 0x000fc40000004100 */
[----:B------:R-:W-:Y:S01]  /*1ac0*/  FFMA.FTZ R13, R13, R4, RZ ;  /* 0x000000040d0d7223 */ /* 0x000fe200000100ff */
[----:B------:R-:W-:Y:S01]  /*1ad0*/  @!P5 FADD R6, RZ, -R8 ;  /* 0x80000008ff06d221 */ /* 0x000fe20000000000 */
[----:B------:R-:W-:Y:S02]  /*1ae0*/  HADD2.F32 R15, -RZ, R15.H1_H1 ;  /* 0x3000000fff0f7230 */ /* 0x000fe40000004100 */
[----:B------:R-:W-:Y:S01]  /*1af0*/  @!P5 FADD R15, RZ, -R7 ;  /* 0x80000007ff0fd221 */ /* 0x000fe20000000000 */
[----:B------:R-:W-:Y:S01]  /*1b00*/  FFMA.FTZ R4, R13, R5, R4 ;  /* 0x000000050d047223 */ /* 0x000fe20000010004 */
[----:B------:R-:W-:Y:S01]  /*1b10*/  FMUL R6, R6, R3 ;  /* 0x0000000306067220 */ /* 0x000fe20000400000 */
[----:B------:R-:W-:Y:S02]  /*1b20*/  HADD2.F32 R5, -RZ, R12.H0_H0 ;  /* 0x2000000cff057230 */ /* 0x000fe40000004100 */
[----:B------:R-:W-:Y:S01]  /*1b30*/  @P1 FFMA.FTZ R4, R4, -1, RZ ;  /* 0xbf80000004041823 */ /* 0x000fe200000100ff */
[----:B------:R-:W-:-:S02]  /*1b40*/  HADD2.F32 R3, -RZ, R12.H1_H1 ;  /* 0x3000000cff037230 */ /* 0x000fc40000004100 */
[----:B------:R-:W-:Y:S01]  /*1b50*/  FFMA R5, R5, R0, R6 ;  /* 0x0000000005057223 */ /* 0x000fe20000000006 */
[----:B------:R-:W-:Y:S01]  /*1b60*/  FMUL R4, R15, R4 ;  /* 0x000000040f047220 */ /* 0x000fe20000400000 */
[----:B0-----:R-:W-:-:S04]  /*1b70*/  IMAD.WIDE R10, R9, 0x2, R10 ;  /* 0x00000002090a7825 */ /* 0x001fc800078e020a */
[----:B------:R-:W-:-:S05]  /*1b80*/  FFMA R4, R3, R2, R4 ;  /* 0x0000000203047223 */ /* 0x000fca0000000004 */
[----:B------:R-:W-:-:S05]  /*1b90*/  F2FP.F16.F32.PACK_AB R5, R4, R5 ;  /* 0x000000050405723e */ /* 0x000fca00000000ff */
[----:B------:R-:W-:Y:S01]  /*1ba0*/  STG.E desc[UR4][R10.64], R5 ;  /* 0x000000050a007986 */ /* 0x000fe2000c101904 */
[----:B------:R-:W-:Y:S05]  /*1bb0*/  EXIT ;  /* 0x000000000000794d */ /* 0x000fea0003800000 */
.L_x_12:
[----:B------:R-:W-:-:S00]  /*1bc0*/  BRA `(.L_x_12) ;  /* 0xfffffffc00fc7947 */ /* 0x000fc0000383ffff */
[----:B------:R-:W-:-:S00]  /*1bd0*/  NOP ;  /* 0x0000000000007918 */ /* 0x000fc00000000000 */
        /* <DEDUP_REMOVED lines=10> */
.L_x_13:


//--------------------- .nv.global.init           --------------------------
	.section	.nv.global.init,"aw",@progbits
	.align	4
.nv.global.init:
	.type		__cudart_i2opi_f,@object
	.size		__cudart_i2opi_f,(_$_str - __cudart_i2opi_f)
__cudart_i2opi_f:
        /*0000*/ 	.byte	0x41, 0x90, 0x43, 0x3c, 0x99, 0x95, 0x62, 0xdb, 0xc0, 0xdd, 0x34, 0xf5, 0xd1, 0x57, 0x27, 0xfc
        /*0010*/ 	.byte	0x29, 0x15, 0x44, 0x4e, 0x6e, 0x83, 0xf9, 0xa2
	.type		_$_str,@object
	.size		_$_str,(.L_0 - _$_str)
_$_str:
        /*0018*/ 	.byte	0x5f, 0x5f, 0x43, 0x55, 0x44, 0x41, 0x5f, 0x46, 0x54, 0x5a, 0x00
.L_0:


//--------------------- .nv.constant0.triton_poi_fused_clone_2 --------------------------
	.section	.nv.constant0.triton_poi_fused_clone_2,"a",@progbits
	.sectionflags	@""
	.align	4
.nv.constant0.triton_poi_fused_clone_2:
	.zero		576
